//
// Generated by NVIDIA NVVM Compiler
//
// Compiler Build ID: CL-36424714
// Cuda compilation tools, release 13.0, V13.0.88
// Based on NVVM 20.0.0
//

.version 9.0
.target sm_100
.address_size 64

	// .globl	_Z20polynomial_expansionPfiiS_

.visible .entry _Z20polynomial_expansionPfiiS_(
	.param .u64 .ptr .align 1 _Z20polynomial_expansionPfiiS__param_0,
	.param .u32 _Z20polynomial_expansionPfiiS__param_1,
	.param .u32 _Z20polynomial_expansionPfiiS__param_2,
	.param .u64 .ptr .align 1 _Z20polynomial_expansionPfiiS__param_3
)
{
	.reg .pred 	%p<2>;
	.reg .b32 	%r<7>;
	.reg .b64 	%rd<5>;

	ld.param.u32 	%r2, [_Z20polynomial_expansionPfiiS__param_2];
	ld.param.u64 	%rd1, [_Z20polynomial_expansionPfiiS__param_3];
	mov.u32 	%r3, %ctaid.x;
	mov.u32 	%r4, %ntid.x;
	mov.u32 	%r5, %tid.x;
	mad.lo.s32 	%r1, %r3, %r4, %r5;
	setp.ge.s32 	%p1, %r1, %r2;
	@%p1 bra 	$L__BB0_2;
	cvta.to.global.u64 	%rd2, %rd1;
	mul.wide.s32 	%rd3, %r1, 4;
	add.s64 	%rd4, %rd2, %rd3;
	mov.b32 	%r6, 1073741824;
	st.global.u32 	[%rd4], %r6;
$L__BB0_2:
	ret;

}


// ===== COMPILED SASS (sm_100) =====

	.target	sm_100

	.elftype	@"ET_EXEC"


//--------------------- .note.nv.tkinfo           --------------------------
	.section	.note.nv.tkinfo,"",@"SHT_NOTE"
	.sectionflags	@"SHF_NOTE_NV_TKINFO"
	.tkinfo
        /*0018*/ 	.word	0x00000002
        /*0030*/ 	.string	""
        /*0030*/ 	.string	"ptxas"
        /*0030*/ 	.string	"Cuda compilation tools, release 13.0, V13.0.88"
        /*0030*/ 	.string	"Build cuda_13.0.r13.0/compiler.36424714_0"
        /*0030*/ 	.string	"-arch sm_100 -m 64 "



//--------------------- .note.nv.cuinfo           --------------------------
	.section	.note.nv.cuinfo,"",@"SHT_NOTE"
	.sectionflags	@"SHF_NOTE_NV_CUINFO"
        /*0018*/ 	.short	0x0002
        /*001a*/ 	.short	0x0064
        /*001c*/ 	.short	0x0082
	.zero		2


//--------------------- .nv.info                  --------------------------
	.section	.nv.info,"",@"SHT_CUDA_INFO"
	.align	4


	//----- nvinfo : EIATTR_REGCOUNT
	.align		4
        /*0000*/ 	.byte	0x04, 0x2f
        /*0002*/ 	.short	(.L_1 - .L_0)
	.align		4
.L_0:
        /*0004*/ 	.word	index@(_Z20polynomial_expansionPfiiS_)
        /*0008*/ 	.word	0x0000000a


	//----- nvinfo : EIATTR_FRAME_SIZE
	.align		4
.L_1:
        /*000c*/ 	.byte	0x04, 0x11
        /*000e*/ 	.short	(.L_3 - .L_2)
	.align		4
.L_2:
        /*0010*/ 	.word	index@(_Z20polynomial_expansionPfiiS_)
        /*0014*/ 	.word	0x00000000


	//----- nvinfo : EIATTR_MIN_STACK_SIZE
	.align		4
.L_3:
        /*0018*/ 	.byte	0x04, 0x12
        /*001a*/ 	.short	(.L_5 - .L_4)
	.align		4
.L_4:
        /*001c*/ 	.word	index@(_Z20polynomial_expansionPfiiS_)
        /*0020*/ 	.word	0x00000000
.L_5:


//--------------------- .nv.compat                --------------------------
	.section	.nv.compat,"",@"SHT_CUDA_COMPAT_INFO"
	.align	4
        /*0000*/ 	.byte	0x02, 0x09, 0x00, 0x00, 0x02, 0x02, 0x01, 0x00, 0x02, 0x05, 0x05, 0x00, 0x03, 0x07, 0x01, 0x01
        /*0010*/ 	.byte	0x02, 0x03, 0x00, 0x00, 0x02, 0x06, 0x01, 0x00, 0x04, 0x0b, 0x08, 0x00, 0x09, 0x00, 0x00, 0x00
        /*0020*/ 	.byte	0x00, 0x00, 0x00, 0x00


//--------------------- .nv.info._Z20polynomial_expansionPfiiS_ --------------------------
	.section	.nv.info._Z20polynomial_expansionPfiiS_,"",@"SHT_CUDA_INFO"
	.sectionflags	@""
	.align	4


	//----- nvinfo : EIATTR_CUDA_API_VERSION
	.align		4
        /*0000*/ 	.byte	0x04, 0x37
        /*0002*/ 	.short	(.L_7 - .L_6)
.L_6:
        /*0004*/ 	.word	0x00000082


	//----- nvinfo : EIATTR_KPARAM_INFO
	.align		4
.L_7:
        /*0008*/ 	.byte	0x04, 0x17
        /*000a*/ 	.short	(.L_9 - .L_8)
.L_8:
        /*000c*/ 	.word	0x00000000
        /*0010*/ 	.short	0x0003
        /*0012*/ 	.short	0x0010
        /*0014*/ 	.byte	0x00, 0xf5, 0x21, 0x00


	//----- nvinfo : EIATTR_KPARAM_INFO
	.align		4
.L_9:
        /*0018*/ 	.byte	0x04, 0x17
        /*001a*/ 	.short	(.L_11 - .L_10)
.L_10:
        /*001c*/ 	.word	0x00000000
        /*0020*/ 	.short	0x0002
        /*0022*/ 	.short	0x000c
        /*0024*/ 	.byte	0x00, 0xf0, 0x11, 0x00


	//----- nvinfo : EIATTR_KPARAM_INFO
	.align		4
.L_11:
        /*0028*/ 	.byte	0x04, 0x17
        /*002a*/ 	.short	(.L_13 - .L_12)
.L_12:
        /*002c*/ 	.word	0x00000000
        /*0030*/ 	.short	0x0001
        /*0032*/ 	.short	0x0008
        /*0034*/ 	.byte	0x00, 0xf0, 0x11, 0x00


	//----- nvinfo : EIATTR_KPARAM_INFO
	.align		4
.L_13:
        /*0038*/ 	.byte	0x04, 0x17
        /*003a*/ 	.short	(.L_15 - .L_14)
.L_14:
        /*003c*/ 	.word	0x00000000
        /*0040*/ 	.short	0x0000
        /*0042*/ 	.short	0x0000
        /*0044*/ 	.byte	0x00, 0xf5, 0x21, 0x00


	//----- nvinfo : EIATTR_SPARSE_MMA_MASK
	.align		4
.L_15:
        /*0048*/ 	.byte	0x03, 0x50
        /*004a*/ 	.short	0x0000


	//----- nvinfo : EIATTR_MAXREG_COUNT
	.align		4
        /*004c*/ 	.byte	0x03, 0x1b
        /*004e*/ 	.short	0x00ff


	//----- nvinfo : EIATTR_MERCURY_ISA_VERSION
	.align		4
        /*0050*/ 	.byte	0x03, 0x5f
        /*0052*/ 	.short	0x0101


	//----- nvinfo : EIATTR_VRC_CTA_INIT_COUNT
	.align		4
        /*0054*/ 	.byte	0x02, 0x4a
	.zero		1
	.zero		1


	//----- nvinfo : EIATTR_EXIT_INSTR_OFFSETS
	.align		4
        /*0058*/ 	.byte	0x04, 0x1c
        /*005a*/ 	.short	(.L_17 - .L_16)


	//   ....[0]....
.L_16:
        /*005c*/ 	.word	0x00000070


	//   ....[1]....
        /*0060*/ 	.word	0x000000d0


	//----- nvinfo : EIATTR_CBANK_PARAM_SIZE
	.align		4
.L_17:
        /*0064*/ 	.byte	0x03, 0x19
        /*0066*/ 	.short	0x0018


	//----- nvinfo : EIATTR_PARAM_CBANK
	.align		4
        /*0068*/ 	.byte	0x04, 0x0a
        /*006a*/ 	.short	(.L_19 - .L_18)
	.align		4
.L_18:
        /*006c*/ 	.word	index@(.nv.constant0._Z20polynomial_expansionPfiiS_)
        /*0070*/ 	.short	0x0380
        /*0072*/ 	.short	0x0018


	//----- nvinfo : EIATTR_SW_WAR
	.align		4
.L_19:
        /*0074*/ 	.byte	0x04, 0x36
        /*0076*/ 	.short	(.L_21 - .L_20)
.L_20:
        /*0078*/ 	.word	0x00000008
.L_21:


//--------------------- .nv.callgraph             --------------------------
	.section	.nv.callgraph,"",@"SHT_CUDA_CALLGRAPH"
	.align	4
	.sectionentsize	8
	.align		4
        /*0000*/ 	.word	0x00000000
	.align		4
        /*0004*/ 	.word	0xffffffff
	.align		4
        /*0008*/ 	.word	0x00000000
	.align		4
        /*000c*/ 	.word	0xfffffffe
	.align		4
        /*0010*/ 	.word	0x00000000
	.align		4
        /*0014*/ 	.word	0xfffffffd
	.align		4
        /*0018*/ 	.word	0x00000000
	.align		4
        /*001c*/ 	.word	0xfffffffc


//--------------------- .text._Z20polynomial_expansionPfiiS_ --------------------------
	.section	.text._Z20polynomial_expansionPfiiS_,"ax",@progbits
	.align	128
        .global         _Z20polynomial_expansionPfiiS_
        .type           _Z20polynomial_expansionPfiiS_,@function
        .size           _Z20polynomial_expansionPfiiS_,(.L_x_1 - _Z20polynomial_expansionPfiiS_)
        .other          _Z20polynomial_expansionPfiiS_,@"STO_CUDA_ENTRY STV_DEFAULT"
_Z20polynomial_expansionPfiiS_:
.text._Z20polynomial_expansionPfiiS_:
[----:B------:R-:W-:Y:S01]  /*0000*/  LDC R1, c[0x0][0x37c] ;  /* 0x0000df00ff017b82 */ /* 0x000fe20000000800 */
[----:B------:R-:W0:Y:S07]  /*0010*/  S2R R0, SR_TID.X ;  /* 0x0000000000007919 */ /* 0x000e2e0000002100 */
[----:B------:R-:W0:Y:S01]  /*0020*/  S2UR UR4, SR_CTAID.X ;  /* 0x00000000000479c3 */ /* 0x000e220000002500 */
[----:B------:R-:W1:Y:S07]  /*0030*/  LDCU UR5, c[0x0][0x38c] ;  /* 0x00007180ff0577ac */ /* 0x000e6e0008000800 */
[----:B------:R-:W0:Y:S02]  /*0040*/  LDC R5, c[0x0][0x360] ;  /* 0x0000d800ff057b82 */ /* 0x000e240000000800 */
[----:B0-----:R-:W-:-:S05]  /*0050*/  IMAD R5, R5, UR4, R0 ;  /* 0x0000000405057c24 */ /* 0x001fca000f8e0200 */
[----:B-1----:R-:W-:-:S13]  /*0060*/  ISETP.GE.AND P0, PT, R5, UR5, PT ;  /* 0x0000000505007c0c */ /* 0x002fda000bf06270 */
[----:B------:R-:W-:Y:S05]  /*0070*/  @P0 EXIT ;  /* 0x000000000000094d */ /* 0x000fea0003800000 */
[----:B------:R-:W0:Y:S01]  /*0080*/  LDC.64 R2, c[0x0][0x390] ;  /* 0x0000e400ff027b82 */ /* 0x000e220000000a00 */
[----:B------:R-:W1:Y:S01]  /*0090*/  LDCU.64 UR4, c[0x0][0x358] ;  /* 0x00006b00ff0477ac */ /* 0x000e620008000a00 */
[----:B------:R-:W-:Y:S02]  /*00a0*/  HFMA2 R7, -RZ, RZ, 2, 0 ;  /* 0x40000000ff077431 */ /* 0x000fe400000001ff */
[----:B0-----:R-:W-:-:S05]  /*00b0*/  IMAD.WIDE R2, R5, 0x4, R2 ;  /* 0x0000000405027825 */ /* 0x001fca00078e0202 */
[----:B-1----:R-:W-:Y:S01]  /*00c0*/  STG.E desc[UR4][R2.64], R7 ;  /* 0x0000000702007986 */ /* 0x002fe2000c101904 */
[----:B------:R-:W-:Y:S05]  /*00d0*/  EXIT ;  /* 0x000000000000794d */ /* 0x000fea0003800000 */
.L_x_0:
[----:B------:R-:W-:-:S00]  /*00e0*/  BRA `(.L_x_0) ;  /* 0xfffffffc00fc7947 */ /* 0x000fc0000383ffff */
[----:B------:R-:W-:-:S00]  /*00f0*/  NOP ;  /* 0x0000000000007918 */ /* 0x000fc00000000000 */
        /* <DEDUP_REMOVED lines=8> */
.L_x_1:


//--------------------- .nv.shared.reserved.0     --------------------------
	.section	.nv.shared.reserved.0,"aw",@nobits
	.weak		__nv_reservedSMEM_offset_0_alias
	.size		__nv_reservedSMEM_offset_0_alias, 0, 64
	.other		__nv_reservedSMEM_offset_0_alias,@"STO_CUDA_RESERVED_SHARED STV_DEFAULT"
__nv_reservedSMEM_offset_0_alias:
	.zero		0
	.zero		64


//--------------------- .nv.constant0._Z20polynomial_expansionPfiiS_ --------------------------
	.section	.nv.constant0._Z20polynomial_expansionPfiiS_,"a",@progbits
	.sectionflags	@""
	.align	4
.nv.constant0._Z20polynomial_expansionPfiiS_:
	.zero		920


//--------------------- SYMBOLS --------------------------

	.type		.nv.reservedSmem.offset0,@object
	.size		.nv.reservedSmem.offset0,0x4
